//
// Generated by NVIDIA NVVM Compiler
//
// Compiler Build ID: CL-36424714
// Cuda compilation tools, release 13.0, V13.0.88
// Based on NVVM 20.0.0
//

.version 9.0
.target sm_100
.address_size 64

	// .globl	_Z13DiffuseKernelPfPKffii

.visible .entry _Z13DiffuseKernelPfPKffii(
	.param .u64 .ptr .align 1 _Z13DiffuseKernelPfPKffii_param_0,
	.param .u64 .ptr .align 1 _Z13DiffuseKernelPfPKffii_param_1,
	.param .f32 _Z13DiffuseKernelPfPKffii_param_2,
	.param .u32 _Z13DiffuseKernelPfPKffii_param_3,
	.param .u32 _Z13DiffuseKernelPfPKffii_param_4
)
{
	.reg .pred 	%p<10>;
	.reg .b32 	%r<13>;
	.reg .b32 	%f<13>;
	.reg .b64 	%rd<15>;

	ld.param.u64 	%rd1, [_Z13DiffuseKernelPfPKffii_param_0];
	ld.param.u64 	%rd2, [_Z13DiffuseKernelPfPKffii_param_1];
	ld.param.f32 	%f1, [_Z13DiffuseKernelPfPKffii_param_2];
	ld.param.u32 	%r3, [_Z13DiffuseKernelPfPKffii_param_3];
	ld.param.u32 	%r4, [_Z13DiffuseKernelPfPKffii_param_4];
	mov.u32 	%r5, %ctaid.x;
	mov.u32 	%r6, %ntid.x;
	mov.u32 	%r7, %tid.x;
	mad.lo.s32 	%r1, %r5, %r6, %r7;
	mov.u32 	%r8, %ctaid.y;
	mov.u32 	%r9, %ntid.y;
	mov.u32 	%r10, %tid.y;
	mad.lo.s32 	%r2, %r8, %r9, %r10;
	setp.gt.s32 	%p1, %r1, 0;
	setp.le.s32 	%p2, %r1, %r3;
	and.pred  	%p3, %p1, %p2;
	setp.ne.s32 	%p4, %r2, 0;
	setp.le.s32 	%p5, %r2, %r4;
	and.pred  	%p6, %p4, %p5;
	and.pred  	%p8, %p3, %p6;
	not.pred 	%p9, %p8;
	@%p9 bra 	$L__BB0_2;
	cvta.to.global.u64 	%rd3, %rd2;
	cvta.to.global.u64 	%rd4, %rd1;
	add.s32 	%r11, %r3, 2;
	mad.lo.s32 	%r12, %r11, %r2, %r1;
	cvt.s64.s32 	%rd5, %r12;
	mul.wide.s32 	%rd6, %r12, 4;
	add.s64 	%rd7, %rd3, %rd6;
	ld.global.f32 	%f2, [%rd7];
	add.s64 	%rd8, %rd4, %rd6;
	ld.global.f32 	%f3, [%rd8+-4];
	ld.global.f32 	%f4, [%rd8+4];
	add.f32 	%f5, %f3, %f4;
	cvt.s64.s32 	%rd9, %r3;
	sub.s64 	%rd10, %rd5, %rd9;
	shl.b64 	%rd11, %rd10, 2;
	add.s64 	%rd12, %rd4, %rd11;
	ld.global.f32 	%f6, [%rd12+-8];
	add.f32 	%f7, %f5, %f6;
	mul.wide.s32 	%rd13, %r3, 4;
	add.s64 	%rd14, %rd8, %rd13;
	ld.global.f32 	%f8, [%rd14+8];
	add.f32 	%f9, %f7, %f8;
	fma.rn.f32 	%f10, %f1, %f9, %f2;
	fma.rn.f32 	%f11, %f1, 0f40800000, 0f3F800000;
	div.rn.f32 	%f12, %f10, %f11;
	st.global.f32 	[%rd8], %f12;
$L__BB0_2:
	ret;

}


// ===== COMPILED SASS (sm_100) =====

	.target	sm_100

	.elftype	@"ET_EXEC"


//--------------------- .note.nv.tkinfo           --------------------------
	.section	.note.nv.tkinfo,"",@"SHT_NOTE"
	.sectionflags	@"SHF_NOTE_NV_TKINFO"
	.tkinfo
        /*0018*/ 	.word	0x00000002
        /*0030*/ 	.string	""
        /*0030*/ 	.string	"ptxas"
        /*0030*/ 	.string	"Cuda compilation tools, release 13.0, V13.0.88"
        /*0030*/ 	.string	"Build cuda_13.0.r13.0/compiler.36424714_0"
        /*0030*/ 	.string	"-arch sm_100 -m 64 "



//--------------------- .note.nv.cuinfo           --------------------------
	.section	.note.nv.cuinfo,"",@"SHT_NOTE"
	.sectionflags	@"SHF_NOTE_NV_CUINFO"
        /*0018*/ 	.short	0x0002
        /*001a*/ 	.short	0x0064
        /*001c*/ 	.short	0x0082
	.zero		2


//--------------------- .nv.info                  --------------------------
	.section	.nv.info,"",@"SHT_CUDA_INFO"
	.align	4


	//----- nvinfo : EIATTR_REGCOUNT
	.align		4
        /*0000*/ 	.byte	0x04, 0x2f
        /*0002*/ 	.short	(.L_1 - .L_0)
	.align		4
.L_0:
        /*0004*/ 	.word	index@(_Z13DiffuseKernelPfPKffii)
        /*0008*/ 	.word	0x00000012


	//----- nvinfo : EIATTR_FRAME_SIZE
	.align		4
.L_1:
        /*000c*/ 	.byte	0x04, 0x11
        /*000e*/ 	.short	(.L_3 - .L_2)
	.align		4
.L_2:
        /*0010*/ 	.word	index@($__internal_0_$__cuda_sm3x_div_rn_noftz_f32_slowpath)
        /*0014*/ 	.word	0x00000000


	//----- nvinfo : EIATTR_FRAME_SIZE
	.align		4
.L_3:
        /*0018*/ 	.byte	0x04, 0x11
        /*001a*/ 	.short	(.L_5 - .L_4)
	.align		4
.L_4:
        /*001c*/ 	.word	index@(_Z13DiffuseKernelPfPKffii)
        /*0020*/ 	.word	0x00000000


	//----- nvinfo : EIATTR_MIN_STACK_SIZE
	.align		4
.L_5:
        /*0024*/ 	.byte	0x04, 0x12
        /*0026*/ 	.short	(.L_7 - .L_6)
	.align		4
.L_6:
        /*0028*/ 	.word	index@(_Z13DiffuseKernelPfPKffii)
        /*002c*/ 	.word	0x00000000
.L_7:


//--------------------- .nv.compat                --------------------------
	.section	.nv.compat,"",@"SHT_CUDA_COMPAT_INFO"
	.align	4
        /*0000*/ 	.byte	0x02, 0x09, 0x00, 0x00, 0x02, 0x02, 0x01, 0x00, 0x02, 0x05, 0x05, 0x00, 0x03, 0x07, 0x01, 0x01
        /*0010*/ 	.byte	0x02, 0x03, 0x00, 0x00, 0x02, 0x06, 0x01, 0x00, 0x04, 0x0b, 0x08, 0x00, 0x01, 0x00, 0x00, 0x00
        /*0020*/ 	.byte	0x00, 0x00, 0x00, 0x00


//--------------------- .nv.info._Z13DiffuseKernelPfPKffii --------------------------
	.section	.nv.info._Z13DiffuseKernelPfPKffii,"",@"SHT_CUDA_INFO"
	.sectionflags	@""
	.align	4


	//----- nvinfo : EIATTR_CUDA_API_VERSION
	.align		4
        /*0000*/ 	.byte	0x04, 0x37
        /*0002*/ 	.short	(.L_9 - .L_8)
.L_8:
        /*0004*/ 	.word	0x00000082


	//----- nvinfo : EIATTR_KPARAM_INFO
	.align		4
.L_9:
        /*0008*/ 	.byte	0x04, 0x17
        /*000a*/ 	.short	(.L_11 - .L_10)
.L_10:
        /*000c*/ 	.word	0x00000000
        /*0010*/ 	.short	0x0004
        /*0012*/ 	.short	0x0018
        /*0014*/ 	.byte	0x00, 0xf0, 0x11, 0x00


	//----- nvinfo : EIATTR_KPARAM_INFO
	.align		4
.L_11:
        /*0018*/ 	.byte	0x04, 0x17
        /*001a*/ 	.short	(.L_13 - .L_12)
.L_12:
        /*001c*/ 	.word	0x00000000
        /*0020*/ 	.short	0x0003
        /*0022*/ 	.short	0x0014
        /*0024*/ 	.byte	0x00, 0xf0, 0x11, 0x00


	//----- nvinfo : EIATTR_KPARAM_INFO
	.align		4
.L_13:
        /*0028*/ 	.byte	0x04, 0x17
        /*002a*/ 	.short	(.L_15 - .L_14)
.L_14:
        /*002c*/ 	.word	0x00000000
        /*0030*/ 	.short	0x0002
        /*0032*/ 	.short	0x0010
        /*0034*/ 	.byte	0x00, 0xf0, 0x11, 0x00


	//----- nvinfo : EIATTR_KPARAM_INFO
	.align		4
.L_15:
        /*0038*/ 	.byte	0x04, 0x17
        /*003a*/ 	.short	(.L_17 - .L_16)
.L_16:
        /*003c*/ 	.word	0x00000000
        /*0040*/ 	.short	0x0001
        /*0042*/ 	.short	0x0008
        /*0044*/ 	.byte	0x00, 0xf5, 0x21, 0x00


	//----- nvinfo : EIATTR_KPARAM_INFO
	.align		4
.L_17:
        /*0048*/ 	.byte	0x04, 0x17
        /*004a*/ 	.short	(.L_19 - .L_18)
.L_18:
        /*004c*/ 	.word	0x00000000
        /*0050*/ 	.short	0x0000
        /*0052*/ 	.short	0x0000
        /*0054*/ 	.byte	0x00, 0xf5, 0x21, 0x00


	//----- nvinfo : EIATTR_SPARSE_MMA_MASK
	.align		4
.L_19:
        /*0058*/ 	.byte	0x03, 0x50
        /*005a*/ 	.short	0x0000


	//----- nvinfo : EIATTR_MAXREG_COUNT
	.align		4
        /*005c*/ 	.byte	0x03, 0x1b
        /*005e*/ 	.short	0x00ff


	//----- nvinfo : EIATTR_MERCURY_ISA_VERSION
	.align		4
        /*0060*/ 	.byte	0x03, 0x5f
        /*0062*/ 	.short	0x0101


	//----- nvinfo : EIATTR_VRC_CTA_INIT_COUNT
	.align		4
        /*0064*/ 	.byte	0x02, 0x4a
	.zero		1
	.zero		1


	//----- nvinfo : EIATTR_EXIT_INSTR_OFFSETS
	.align		4
        /*0068*/ 	.byte	0x04, 0x1c
        /*006a*/ 	.short	(.L_21 - .L_20)


	//   ....[0]....
.L_20:
        /*006c*/ 	.word	0x00000100


	//   ....[1]....
        /*0070*/ 	.word	0x00000390


	//----- nvinfo : EIATTR_CRS_STACK_SIZE
	.align		4
.L_21:
        /*0074*/ 	.byte	0x04, 0x1e
        /*0076*/ 	.short	(.L_23 - .L_22)
.L_22:
        /*0078*/ 	.word	0x00000000


	//----- nvinfo : EIATTR_CBANK_PARAM_SIZE
	.align		4
.L_23:
        /*007c*/ 	.byte	0x03, 0x19
        /*007e*/ 	.short	0x001c


	//----- nvinfo : EIATTR_PARAM_CBANK
	.align		4
        /*0080*/ 	.byte	0x04, 0x0a
        /*0082*/ 	.short	(.L_25 - .L_24)
	.align		4
.L_24:
        /*0084*/ 	.word	index@(.nv.constant0._Z13DiffuseKernelPfPKffii)
        /*0088*/ 	.short	0x0380
        /*008a*/ 	.short	0x001c


	//----- nvinfo : EIATTR_SW_WAR
	.align		4
.L_25:
        /*008c*/ 	.byte	0x04, 0x36
        /*008e*/ 	.short	(.L_27 - .L_26)
.L_26:
        /*0090*/ 	.word	0x00000008
.L_27:


//--------------------- .nv.callgraph             --------------------------
	.section	.nv.callgraph,"",@"SHT_CUDA_CALLGRAPH"
	.align	4
	.sectionentsize	8
	.align		4
        /*0000*/ 	.word	0x00000000
	.align		4
        /*0004*/ 	.word	0xffffffff
	.align		4
        /*0008*/ 	.word	0x00000000
	.align		4
        /*000c*/ 	.word	0xfffffffe
	.align		4
        /*0010*/ 	.word	0x00000000
	.align		4
        /*0014*/ 	.word	0xfffffffd
	.align		4
        /*0018*/ 	.word	0x00000000
	.align		4
        /*001c*/ 	.word	0xfffffffc


//--------------------- .text._Z13DiffuseKernelPfPKffii --------------------------
	.section	.text._Z13DiffuseKernelPfPKffii,"ax",@progbits
	.align	128
        .global         _Z13DiffuseKernelPfPKffii
        .type           _Z13DiffuseKernelPfPKffii,@function
        .size           _Z13DiffuseKernelPfPKffii,(.L_x_14 - _Z13DiffuseKernelPfPKffii)
        .other          _Z13DiffuseKernelPfPKffii,@"STO_CUDA_ENTRY STV_DEFAULT"
_Z13DiffuseKernelPfPKffii:
.text._Z13DiffuseKernelPfPKffii:
[----:B------:R-:W-:Y:S01]  /*0000*/  LDC R1, c[0x0][0x37c] ;  /* 0x0000df00ff017b82 */ /* 0x000fe20000000800 */
[----:B------:R-:W0:Y:S07]  /*0010*/  S2R R3, SR_TID.X ;  /* 0x0000000000037919 */ /* 0x000e2e0000002100 */
[----:B------:R-:W0:Y:S01]  /*0020*/  LDC R0, c[0x0][0x360] ;  /* 0x0000d800ff007b82 */ /* 0x000e220000000800 */
[----:B------:R-:W1:Y:S01]  /*0030*/  LDCU UR6, c[0x0][0x398] ;  /* 0x00007300ff0677ac */ /* 0x000e620008000800 */
[----:B------:R-:W2:Y:S06]  /*0040*/  S2R R2, SR_TID.Y ;  /* 0x0000000000027919 */ /* 0x000eac0000002200 */
[----:B------:R-:W0:Y:S08]  /*0050*/  S2UR UR4, SR_CTAID.X ;  /* 0x00000000000479c3 */ /* 0x000e300000002500 */
[----:B------:R-:W2:Y:S08]  /*0060*/  S2UR UR5, SR_CTAID.Y ;  /* 0x00000000000579c3 */ /* 0x000eb00000002600 */
[----:B------:R-:W2:Y:S08]  /*0070*/  LDC R7, c[0x0][0x364] ;  /* 0x0000d900ff077b82 */ /* 0x000eb00000000800 */
[----:B------:R-:W3:Y:S01]  /*0080*/  LDC R15, c[0x0][0x394] ;  /* 0x0000e500ff0f7b82 */ /* 0x000ee20000000800 */
[----:B0-----:R-:W-:-:S02]  /*0090*/  IMAD R0, R0, UR4, R3 ;  /* 0x0000000400007c24 */ /* 0x001fc4000f8e0203 */
[----:B--2---:R-:W-:-:S05]  /*00a0*/  IMAD R7, R7, UR5, R2 ;  /* 0x0000000507077c24 */ /* 0x004fca000f8e0202 */
[C---:B-1----:R-:W-:Y:S02]  /*00b0*/  ISETP.GT.AND P1, PT, R7.reuse, UR6, PT ;  /* 0x0000000607007c0c */ /* 0x042fe4000bf24270 */
[C---:B---3--:R-:W-:Y:S02]  /*00c0*/  ISETP.GT.AND P0, PT, R0.reuse, R15, PT ;  /* 0x0000000f0000720c */ /* 0x048fe40003f04270 */
[----:B------:R-:W-:Y:S02]  /*00d0*/  ISETP.NE.AND P1, PT, R7, RZ, !P1 ;  /* 0x000000ff0700720c */ /* 0x000fe40004f25270 */
[----:B------:R-:W-:-:S04]  /*00e0*/  ISETP.GT.AND P0, PT, R0, RZ, !P0 ;  /* 0x000000ff0000720c */ /* 0x000fc80004704270 */
[----:B------:R-:W-:-:S13]  /*00f0*/  PLOP3.LUT P0, PT, P0, P1, PT, 0x80, 0x8 ;  /* 0x000000000008781c */ /* 0x000fda0000703070 */
[----:B------:R-:W-:Y:S05]  /*0100*/  @!P0 EXIT ;  /* 0x000000000000894d */ /* 0x000fea0003800000 */
[----:B------:R-:W0:Y:S01]  /*0110*/  LDC.64 R4, c[0x0][0x380] ;  /* 0x0000e000ff047b82 */ /* 0x000e220000000a00 */
[----:B------:R-:W1:Y:S01]  /*0120*/  LDCU.64 UR6, c[0x0][0x380] ;  /* 0x00007000ff0677ac */ /* 0x000e620008000a00 */
[----:B------:R-:W-:Y:S01]  /*0130*/  VIADD R6, R15, 0x2 ;  /* 0x000000020f067836 */ /* 0x000fe20000000000 */
[----:B------:R-:W2:Y:S03]  /*0140*/  LDCU.64 UR4, c[0x0][0x358] ;  /* 0x00006b00ff0477ac */ /* 0x000ea60008000a00 */
[----:B------:R-:W-:Y:S01]  /*0150*/  IMAD R11, R7, R6, R0 ;  /* 0x00000006070b7224 */ /* 0x000fe200078e0200 */
[----:B------:R-:W-:Y:S01]  /*0160*/  SHF.R.S32.HI R0, RZ, 0x1f, R15 ;  /* 0x0000001fff007819 */ /* 0x000fe2000001140f */
[----:B------:R-:W3:Y:S03]  /*0170*/  LDC.64 R2, c[0x0][0x388] ;  /* 0x0000e200ff027b82 */ /* 0x000ee60000000a00 */
[----:B------:R-:W-:-:S04]  /*0180*/  IADD3 R6, P0, PT, R11, -R15, RZ ;  /* 0x8000000f0b067210 */ /* 0x000fc80007f1e0ff */
[----:B------:R-:W-:Y:S01]  /*0190*/  LEA.HI.X.SX32 R7, R11, ~R0, 0x1, P0 ;  /* 0x800000000b077211 */ /* 0x000fe200000f0eff */
[----:B------:R-:W4:Y:S01]  /*01a0*/  LDC R14, c[0x0][0x390] ;  /* 0x0000e400ff0e7b82 */ /* 0x000f220000000800 */
[----:B-1----:R-:W-:-:S04]  /*01b0*/  LEA R8, P0, R6, UR6, 0x2 ;  /* 0x0000000606087c11 */ /* 0x002fc8000f8010ff */
[----:B------:R-:W-:Y:S01]  /*01c0*/  LEA.HI.X R9, R6, UR7, R7, 0x2, P0 ;  /* 0x0000000706097c11 */ /* 0x000fe200080f1407 */
[----:B0-----:R-:W-:-:S05]  /*01d0*/  IMAD.WIDE R4, R11, 0x4, R4 ;  /* 0x000000040b047825 */ /* 0x001fca00078e0204 */
[----:B--2---:R-:W2:Y:S01]  /*01e0*/  LDG.E R10, desc[UR4][R4.64+-0x4] ;  /* 0xfffffc04040a7981 */ /* 0x004ea2000c1e1900 */
[----:B------:R-:W-:-:S03]  /*01f0*/  IMAD.WIDE R6, R15, 0x4, R4 ;  /* 0x000000040f067825 */ /* 0x000fc600078e0204 */
[----:B------:R-:W2:Y:S01]  /*0200*/  LDG.E R13, desc[UR4][R4.64+0x4] ;  /* 0x00000404040d7981 */ /* 0x000ea2000c1e1900 */
[----:B---3--:R-:W-:-:S03]  /*0210*/  IMAD.WIDE R2, R11, 0x4, R2 ;  /* 0x000000040b027825 */ /* 0x008fc600078e0202 */
[----:B------:R-:W3:Y:S04]  /*0220*/  LDG.E R9, desc[UR4][R8.64+-0x8] ;  /* 0xfffff80408097981 */ /* 0x000ee8000c1e1900 */
[----:B------:R-:W5:Y:S04]  /*0230*/  LDG.E R7, desc[UR4][R6.64+0x8] ;  /* 0x0000080406077981 */ /* 0x000f68000c1e1900 */
[----:B------:R4:W5:Y:S01]  /*0240*/  LDG.E R0, desc[UR4][R2.64] ;  /* 0x0000000402007981 */ /* 0x000962000c1e1900 */
[----:B------:R-:W-:Y:S01]  /*0250*/  IMAD.MOV.U32 R11, RZ, RZ, 0x3f800000 ;  /* 0x3f800000ff0b7424 */ /* 0x000fe200078e00ff */
[----:B------:R-:W-:Y:S03]  /*0260*/  BSSY.RECONVERGENT B0, `(.L_x_0) ;  /* 0x0000011000007945 */ /* 0x000fe60003800200 */
[----:B----4-:R-:W-:-:S04]  /*0270*/  FFMA R3, R14, 4, R11 ;  /* 0x408000000e037823 */ /* 0x010fc8000000000b */
[----:B------:R-:W0:Y:S01]  /*0280*/  MUFU.RCP R12, R3 ;  /* 0x00000003000c7308 */ /* 0x000e220000001000 */
[----:B--2---:R-:W-:-:S04]  /*0290*/  FADD R10, R10, R13 ;  /* 0x0000000d0a0a7221 */ /* 0x004fc80000000000 */
[----:B---3--:R-:W-:Y:S01]  /*02a0*/  FADD R10, R10, R9 ;  /* 0x000000090a0a7221 */ /* 0x008fe20000000000 */
[----:B0-----:R-:W-:-:S03]  /*02b0*/  FFMA R9, -R3, R12, 1 ;  /* 0x3f80000003097423 */ /* 0x001fc6000000010c */
[----:B-----5:R-:W-:Y:S01]  /*02c0*/  FADD R11, R10, R7 ;  /* 0x000000070a0b7221 */ /* 0x020fe20000000000 */
[----:B------:R-:W-:-:S03]  /*02d0*/  FFMA R9, R12, R9, R12 ;  /* 0x000000090c097223 */ /* 0x000fc6000000000c */
[----:B------:R-:W-:-:S04]  /*02e0*/  FFMA R0, R11, R14, R0 ;  /* 0x0000000e0b007223 */ /* 0x000fc80000000000 */
[----:B------:R-:W0:Y:S01]  /*02f0*/  FCHK P0, R0, R3 ;  /* 0x0000000300007302 */ /* 0x000e220000000000 */
[----:B------:R-:W-:-:S04]  /*0300*/  FFMA R2, R0, R9, RZ ;  /* 0x0000000900027223 */ /* 0x000fc800000000ff */
[----:B------:R-:W-:-:S04]  /*0310*/  FFMA R6, -R3, R2, R0 ;  /* 0x0000000203067223 */ /* 0x000fc80000000100 */
[----:B------:R-:W-:Y:S01]  /*0320*/  FFMA R9, R9, R6, R2 ;  /* 0x0000000609097223 */ /* 0x000fe20000000002 */
[----:B0-----:R-:W-:Y:S06]  /*0330*/  @!P0 BRA `(.L_x_1) ;  /* 0x00000000000c8947 */ /* 0x001fec0003800000 */
[----:B------:R-:W-:-:S07]  /*0340*/  MOV R2, 0x360 ;  /* 0x0000036000027802 */ /* 0x000fce0000000f00 */
[----:B------:R-:W-:Y:S05]  /*0350*/  CALL.REL.NOINC `($__internal_0_$__cuda_sm3x_div_rn_noftz_f32_slowpath) ;  /* 0x0000000000107944 */ /* 0x000fea0003c00000 */
[----:B------:R-:W-:-:S07]  /*0360*/  IMAD.MOV.U32 R9, RZ, RZ, R0 ;  /* 0x000000ffff097224 */ /* 0x000fce00078e0000 */
.L_x_1:
[----:B------:R-:W-:Y:S05]  /*0370*/  BSYNC.RECONVERGENT B0 ;  /* 0x0000000000007941 */ /* 0x000fea0003800200 */
.L_x_0:
[----:B------:R-:W-:Y:S01]  /*0380*/  STG.E desc[UR4][R4.64], R9 ;  /* 0x0000000904007986 */ /* 0x000fe2000c101904 */
[----:B------:R-:W-:Y:S05]  /*0390*/  EXIT ;  /* 0x000000000000794d */ /* 0x000fea0003800000 */
        .weak           $__internal_0_$__cuda_sm3x_div_rn_noftz_f32_slowpath
        .type           $__internal_0_$__cuda_sm3x_div_rn_noftz_f32_slowpath,@function
        .size           $__internal_0_$__cuda_sm3x_div_rn_noftz_f32_slowpath,(.L_x_14 - $__internal_0_$__cuda_sm3x_div_rn_noftz_f32_slowpath)
$__internal_0_$__cuda_sm3x_div_rn_noftz_f32_slowpath:
[--C-:B------:R-:W-:Y:S01]  /*03a0*/  SHF.R.U32.HI R7, RZ, 0x17, R3.reuse ;  /* 0x00000017ff077819 */ /* 0x100fe20000011603 */
[----:B------:R-:W-:Y:S01]  /*03b0*/  BSSY.RECONVERGENT B1, `(.L_x_2) ;  /* 0x0000064000017945 */ /* 0x000fe20003800200 */
[--C-:B------:R-:W-:Y:S01]  /*03c0*/  SHF.R.U32.HI R6, RZ, 0x17, R0.reuse ;  /* 0x00000017ff067819 */ /* 0x100fe20000011600 */
[----:B------:R-:W-:Y:S01]  /*03d0*/  IMAD.MOV.U32 R8, RZ, RZ, R0 ;  /* 0x000000ffff087224 */ /* 0x000fe200078e0000 */
[----:B------:R-:W-:Y:S01]  /*03e0*/  LOP3.LUT R7, R7, 0xff, RZ, 0xc0, !PT ;  /* 0x000000ff07077812 */ /* 0x000fe200078ec0ff */
[----:B------:R-:W-:Y:S01]  /*03f0*/  IMAD.MOV.U32 R9, RZ, RZ, R3 ;  /* 0x000000ffff097224 */ /* 0x000fe200078e0003 */
[----:B------:R-:W-:-:S03]  /*0400*/  LOP3.LUT R6, R6, 0xff, RZ, 0xc0, !PT ;  /* 0x000000ff06067812 */ /* 0x000fc600078ec0ff */
[----:B------:R-:W-:Y:S02]  /*0410*/  VIADD R12, R7, 0xffffffff ;  /* 0xffffffff070c7836 */ /* 0x000fe40000000000 */
[----:B------:R-:W-:-:S03]  /*0420*/  VIADD R11, R6, 0xffffffff ;  /* 0xffffffff060b7836 */ /* 0x000fc60000000000 */
[----:B------:R-:W-:-:S04]  /*0430*/  ISETP.GT.U32.AND P0, PT, R12, 0xfd, PT ;  /* 0x000000fd0c00780c */ /* 0x000fc80003f04070 */
[----:B------:R-:W-:-:S13]  /*0440*/  ISETP.GT.U32.OR P0, PT, R11, 0xfd, P0 ;  /* 0x000000fd0b00780c */ /* 0x000fda0000704470 */
[----:B------:R-:W-:Y:S01]  /*0450*/  @!P0 IMAD.MOV.U32 R10, RZ, RZ, RZ ;  /* 0x000000ffff0a8224 */ /* 0x000fe200078e00ff */
[----:B------:R-:W-:Y:S06]  /*0460*/  @!P0 BRA `(.L_x_3) ;  /* 0x00000000005c8947 */ /* 0x000fec0003800000 */
[----:B------:R-:W-:Y:S02]  /*0470*/  FSETP.GTU.FTZ.AND P0, PT, |R0|, +INF , PT ;  /* 0x7f8000000000780b */ /* 0x000fe40003f1c200 */
[----:B------:R-:W-:-:S04]  /*0480*/  FSETP.GTU.FTZ.AND P1, PT, |R3|, +INF , PT ;  /* 0x7f8000000300780b */ /* 0x000fc80003f3c200 */
[----:B------:R-:W-:-:S13]  /*0490*/  PLOP3.LUT P0, PT, P0, P1, PT, 0xf8, 0x8f ;  /* 0x00000000008f781c */ /* 0x000fda0000703f70 */
[----:B------:R-:W-:Y:S05]  /*04a0*/  @P0 BRA `(.L_x_4) ;  /* 0x00000004004c0947 */ /* 0x000fea0003800000 */
[----:B------:R-:W-:-:S13]  /*04b0*/  LOP3.LUT P0, RZ, R9, 0x7fffffff, R8, 0xc8, !PT ;  /* 0x7fffffff09ff7812 */ /* 0x000fda000780c808 */
[----:B------:R-:W-:Y:S05]  /*04c0*/  @!P0 BRA `(.L_x_5) ;  /* 0x00000004003c8947 */ /* 0x000fea0003800000 */
[C---:B------:R-:W-:Y:S02]  /*04d0*/  FSETP.NEU.FTZ.AND P2, PT, |R0|.reuse, +INF , PT ;  /* 0x7f8000000000780b */ /* 0x040fe40003f5d200 */
[----:B------:R-:W-:Y:S02]  /*04e0*/  FSETP.NEU.FTZ.AND P1, PT, |R3|, +INF , PT ;  /* 0x7f8000000300780b */ /* 0x000fe40003f3d200 */
[----:B------:R-:W-:-:S11]  /*04f0*/  FSETP.NEU.FTZ.AND P0, PT, |R0|, +INF , PT ;  /* 0x7f8000000000780b */ /* 0x000fd60003f1d200 */
[----:B------:R-:W-:Y:S05]  /*0500*/  @!P1 BRA !P2, `(.L_x_5) ;  /* 0x00000004002c9947 */ /* 0x000fea0005000000 */
[----:B------:R-:W-:-:S04]  /*0510*/  LOP3.LUT P2, RZ, R8, 0x7fffffff, RZ, 0xc0, !PT ;  /* 0x7fffffff08ff7812 */ /* 0x000fc8000784c0ff */
[----:B------:R-:W-:-:S13]  /*0520*/  PLOP3.LUT P1, PT, P1, P2, PT, 0x2f, 0xf2 ;  /* 0x0000000000f2781c */ /* 0x000fda0000f24577 */
[----:B------:R-:W-:Y:S05]  /*0530*/  @P1 BRA `(.L_x_6) ;  /* 0x0000000400181947 */ /* 0x000fea0003800000 */
[----:B------:R-:W-:-:S04]  /*0540*/  LOP3.LUT P1, RZ, R9, 0x7fffffff, RZ, 0xc0, !PT ;  /* 0x7fffffff09ff7812 */ /* 0x000fc8000782c0ff */
[----:B------:R-:W-:-:S13]  /*0550*/  PLOP3.LUT P0, PT, P0, P1, PT, 0x2f, 0xf2 ;  /* 0x0000000000f2781c */ /* 0x000fda0000702577 */
[----:B------:R-:W-:Y:S05]  /*0560*/  @P0 BRA `(.L_x_7) ;  /* 0x0000000400000947 */ /* 0x000fea0003800000 */
[----:B------:R-:W-:Y:S02]  /*0570*/  ISETP.GE.AND P0, PT, R11, RZ, PT ;  /* 0x000000ff0b00720c */ /* 0x000fe40003f06270 */
[----:B------:R-:W-:-:S11]  /*0580*/  ISETP.GE.AND P1, PT, R12, RZ, PT ;  /* 0x000000ff0c00720c */ /* 0x000fd60003f26270 */
[----:B------:R-:W-:Y:S02]  /*0590*/  @P0 IMAD.MOV.U32 R10, RZ, RZ, RZ ;  /* 0x000000ffff0a0224 */ /* 0x000fe400078e00ff */
[----:B------:R-:W-:Y:S01]  /*05a0*/  @!P0 FFMA R8, R0, 1.84467440737095516160e+19, RZ ;  /* 0x5f80000000088823 */ /* 0x000fe200000000ff */
[----:B------:R-:W-:Y:S02]  /*05b0*/  @!P0 IMAD.MOV.U32 R10, RZ, RZ, -0x40 ;  /* 0xffffffc0ff0a8424 */ /* 0x000fe400078e00ff */
[----:B------:R-:W-:Y:S02]  /*05c0*/  @!P1 FFMA R9, R3, 1.84467440737095516160e+19, RZ ;  /* 0x5f80000003099823 */ /* 0x000fe400000000ff */
[----:B------:R-:W-:-:S07]  /*05d0*/  @!P1 VIADD R10, R10, 0x40 ;  /* 0x000000400a0a9836 */ /* 0x000fce0000000000 */
.L_x_3:
[----:B------:R-:W-:Y:S01]  /*05e0*/  LEA R0, R7, 0xc0800000, 0x17 ;  /* 0xc080000007007811 */ /* 0x000fe200078eb8ff */
[----:B------:R-:W-:Y:S01]  /*05f0*/  VIADD R6, R6, 0xffffff81 ;  /* 0xffffff8106067836 */ /* 0x000fe20000000000 */
[----:B------:R-:W-:Y:S03]  /*0600*/  BSSY.RECONVERGENT B2, `(.L_x_8) ;  /* 0x0000035000027945 */ /* 0x000fe60003800200 */
[----:B------:R-:W-:Y:S01]  /*0610*/  IMAD.IADD R9, R9, 0x1, -R0 ;  /* 0x0000000109097824 */ /* 0x000fe200078e0a00 */
[C---:B------:R-:W-:Y:S01]  /*0620*/  IADD3 R7, PT, PT, R6.reuse, 0x7f, -R7 ;  /* 0x0000007f06077810 */ /* 0x040fe20007ffe807 */
[----:B------:R-:W-:Y:S02]  /*0630*/  IMAD R0, R6, -0x800000, R8 ;  /* 0xff80000006007824 */ /* 0x000fe400078e0208 */
[----:B------:R-:W0:Y:S01]  /*0640*/  MUFU.RCP R3, R9 ;  /* 0x0000000900037308 */ /* 0x000e220000001000 */
[----:B------:R-:W-:Y:S01]  /*0650*/  FADD.FTZ R11, -R9, -RZ ;  /* 0x800000ff090b7221 */ /* 0x000fe20000010100 */
[----:B------:R-:W-:-:S03]  /*0660*/  IMAD.IADD R7, R7, 0x1, R10 ;  /* 0x0000000107077824 */ /* 0x000fc600078e020a */
[----:B0-----:R-:W-:-:S04]  /*0670*/  FFMA R12, R3, R11, 1 ;  /* 0x3f800000030c7423 */ /* 0x001fc8000000000b */
[----:B------:R-:W-:-:S04]  /*0680*/  FFMA R12, R3, R12, R3 ;  /* 0x0000000c030c7223 */ /* 0x000fc80000000003 */
[----:B------:R-:W-:-:S04]  /*0690*/  FFMA R3, R0, R12, RZ ;  /* 0x0000000c00037223 */ /* 0x000fc800000000ff */
[----:B------:R-:W-:-:S04]  /*06a0*/  FFMA R8, R11, R3, R0 ;  /* 0x000000030b087223 */ /* 0x000fc80000000000 */
[----:B------:R-:W-:-:S04]  /*06b0*/  FFMA R13, R12, R8, R3 ;  /* 0x000000080c0d7223 */ /* 0x000fc80000000003 */
[----:B------:R-:W-:-:S04]  /*06c0*/  FFMA R8, R11, R13, R0 ;  /* 0x0000000d0b087223 */ /* 0x000fc80000000000 */
[----:B------:R-:W-:-:S05]  /*06d0*/  FFMA R0, R12, R8, R13 ;  /* 0x000000080c007223 */ /* 0x000fca000000000d */
[----:B------:R-:W-:-:S04]  /*06e0*/  SHF.R.U32.HI R3, RZ, 0x17, R0 ;  /* 0x00000017ff037819 */ /* 0x000fc80000011600 */
[----:B------:R-:W-:-:S05]  /*06f0*/  LOP3.LUT R3, R3, 0xff, RZ, 0xc0, !PT ;  /* 0x000000ff03037812 */ /* 0x000fca00078ec0ff */
[----:B------:R-:W-:-:S04]  /*0700*/  IMAD.IADD R9, R3, 0x1, R7 ;  /* 0x0000000103097824 */ /* 0x000fc800078e0207 */
[----:B------:R-:W-:-:S05]  /*0710*/  VIADD R3, R9, 0xffffffff ;  /* 0xffffffff09037836 */ /* 0x000fca0000000000 */
[----:B------:R-:W-:-:S13]  /*0720*/  ISETP.GE.U32.AND P0, PT, R3, 0xfe, PT ;  /* 0x000000fe0300780c */ /* 0x000fda0003f06070 */
[----:B------:R-:W-:Y:S05]  /*0730*/  @!P0 BRA `(.L_x_9) ;  /* 0x0000000000808947 */ /* 0x000fea0003800000 */
[----:B------:R-:W-:-:S13]  /*0740*/  ISETP.GT.AND P0, PT, R9, 0xfe, PT ;  /* 0x000000fe0900780c */ /* 0x000fda0003f04270 */
[----:B------:R-:W-:Y:S05]  /*0750*/  @P0 BRA `(.L_x_10) ;  /* 0x00000000006c0947 */ /* 0x000fea0003800000 */
[----:B------:R-:W-:-:S13]  /*0760*/  ISETP.GE.AND P0, PT, R9, 0x1, PT ;  /* 0x000000010900780c */ /* 0x000fda0003f06270 */
[----:B------:R-:W-:Y:S05]  /*0770*/  @P0 BRA `(.L_x_11) ;  /* 0x0000000000740947 */ /* 0x000fea0003800000 */
[----:B------:R-:W-:Y:S02]  /*0780*/  ISETP.GE.AND P0, PT, R9, -0x18, PT ;  /* 0xffffffe80900780c */ /* 0x000fe40003f06270 */
[----:B------:R-:W-:-:S11]  /*0790*/  LOP3.LUT R0, R0, 0x80000000, RZ, 0xc0, !PT ;  /* 0x8000000000007812 */ /* 0x000fd600078ec0ff */
[----:B------:R-:W-:Y:S05]  /*07a0*/  @!P0 BRA `(.L_x_11) ;  /* 0x0000000000688947 */ /* 0x000fea0003800000 */
[CCC-:B------:R-:W-:Y:S01]  /*07b0*/  FFMA.RZ R3, R12.reuse, R8.reuse, R13.reuse ;  /* 0x000000080c037223 */ /* 0x1c0fe2000000c00d */
[CCC-:B------:R-:W-:Y:S01]  /*07c0*/  FFMA.RM R6, R12.reuse, R8.reuse, R13.reuse ;  /* 0x000000080c067223 */ /* 0x1c0fe2000000400d */
[C---:B------:R-:W-:Y:S02]  /*07d0*/  ISETP.NE.AND P2, PT, R9.reuse, RZ, PT ;  /* 0x000000ff0900720c */ /* 0x040fe40003f45270 */
[----:B------:R-:W-:Y:S02]  /*07e0*/  ISETP.NE.AND P1, PT, R9, RZ, PT ;  /* 0x000000ff0900720c */ /* 0x000fe40003f25270 */
[----:B------:R-:W-:Y:S01]  /*07f0*/  LOP3.LUT R7, R3, 0x7fffff, RZ, 0xc0, !PT ;  /* 0x007fffff03077812 */ /* 0x000fe200078ec0ff */
[----:B------:R-:W-:Y:S01]  /*0800*/  FFMA.RP R3, R12, R8, R13 ;  /* 0x000000080c037223 */ /* 0x000fe2000000800d */
[----:B------:R-:W-:Y:S02]  /*0810*/  VIADD R8, R9, 0x20 ;  /* 0x0000002009087836 */ /* 0x000fe40000000000 */
[----:B------:R-:W-:Y:S01]  /*0820*/  LOP3.LUT R7, R7, 0x800000, RZ, 0xfc, !PT ;  /* 0x0080000007077812 */ /* 0x000fe200078efcff */
[----:B------:R-:W-:Y:S01]  /*0830*/  IMAD.MOV R9, RZ, RZ, -R9 ;  /* 0x000000ffff097224 */ /* 0x000fe200078e0a09 */
[----:B------:R-:W-:-:S02]  /*0840*/  FSETP.NEU.FTZ.AND P0, PT, R3, R6, PT ;  /* 0x000000060300720b */ /* 0x000fc40003f1d000 */
[----:B------:R-:W-:Y:S02]  /*0850*/  SHF.L.U32 R8, R7, R8, RZ ;  /* 0x0000000807087219 */ /* 0x000fe400000006ff */
[----:B------:R-:W-:Y:S02]  /*0860*/  SEL R6, R9, RZ, P2 ;  /* 0x000000ff09067207 */ /* 0x000fe40001000000 */
[----:B------:R-:W-:Y:S02]  /*0870*/  ISETP.NE.AND P1, PT, R8, RZ, P1 ;  /* 0x000000ff0800720c */ /* 0x000fe40000f25270 */
[----:B------:R-:W-:Y:S02]  /*0880*/  SHF.R.U32.HI R6, RZ, R6, R7 ;  /* 0x00000006ff067219 */ /* 0x000fe40000011607 */
[----:B------:R-:W-:Y:S02]  /*0890*/  PLOP3.LUT P0, PT, P0, P1, PT, 0xf8, 0x8f ;  /* 0x00000000008f781c */ /* 0x000fe40000703f70 */
[----:B------:R-:W-:-:S02]  /*08a0*/  SHF.R.U32.HI R8, RZ, 0x1, R6 ;  /* 0x00000001ff087819 */ /* 0x000fc40000011606 */
[----:B------:R-:W-:-:S04]  /*08b0*/  SEL R3, RZ, 0x1, !P0 ;  /* 0x00000001ff037807 */ /* 0x000fc80004000000 */
[----:B------:R-:W-:-:S04]  /*08c0*/  LOP3.LUT R3, R3, 0x1, R8, 0xf8, !PT ;  /* 0x0000000103037812 */ /* 0x000fc800078ef808 */
[----:B------:R-:W-:-:S05]  /*08d0*/  LOP3.LUT R3, R3, R6, RZ, 0xc0, !PT ;  /* 0x0000000603037212 */ /* 0x000fca00078ec0ff */
[----:B------:R-:W-:-:S05]  /*08e0*/  IMAD.IADD R3, R8, 0x1, R3 ;  /* 0x0000000108037824 */ /* 0x000fca00078e0203 */
[----:B------:R-:W-:Y:S01]  /*08f0*/  LOP3.LUT R0, R3, R0, RZ, 0xfc, !PT ;  /* 0x0000000003007212 */ /* 0x000fe200078efcff */
[----:B------:R-:W-:Y:S06]  /*0900*/  BRA `(.L_x_11) ;  /* 0x0000000000107947 */ /* 0x000fec0003800000 */
.L_x_10:
[----:B------:R-:W-:-:S04]  /*0910*/  LOP3.LUT R0, R0, 0x80000000, RZ, 0xc0, !PT ;  /* 0x8000000000007812 */ /* 0x000fc800078ec0ff */
[----:B------:R-:W-:Y:S01]  /*0920*/  LOP3.LUT R0, R0, 0x7f800000, RZ, 0xfc, !PT ;  /* 0x7f80000000007812 */ /* 0x000fe200078efcff */
[----:B------:R-:W-:Y:S06]  /*0930*/  BRA `(.L_x_11) ;  /* 0x0000000000047947 */ /* 0x000fec0003800000 */
.L_x_9:
[----:B------:R-:W-:-:S07]  /*0940*/  IMAD R0, R7, 0x800000, R0 ;  /* 0x0080000007007824 */ /* 0x000fce00078e0200 */
.L_x_11:
[----:B------:R-:W-:Y:S05]  /*0950*/  BSYNC.RECONVERGENT B2 ;  /* 0x0000000000027941 */ /* 0x000fea0003800200 */
.L_x_8:
[----:B------:R-:W-:Y:S05]  /*0960*/  BRA `(.L_x_12) ;  /* 0x0000000000207947 */ /* 0x000fea0003800000 */
.L_x_7:
[----:B------:R-:W-:-:S04]  /*0970*/  LOP3.LUT R0, R9, 0x80000000, R8, 0x48, !PT ;  /* 0x8000000009007812 */ /* 0x000fc800078e4808 */
[----:B------:R-:W-:Y:S01]  /*0980*/  LOP3.LUT R0, R0, 0x7f800000, RZ, 0xfc, !PT ;  /* 0x7f80000000007812 */ /* 0x000fe200078efcff */
[----:B------:R-:W-:Y:S06]  /*0990*/  BRA `(.L_x_12) ;  /* 0x0000000000147947 */ /* 0x000fec0003800000 */
.L_x_6:
[----:B------:R-:W-:Y:S01]  /*09a0*/  LOP3.LUT R0, R9, 0x80000000, R8, 0x48, !PT ;  /* 0x8000000009007812 */ /* 0x000fe200078e4808 */
[----:B------:R-:W-:Y:S06]  /*09b0*/  BRA `(.L_x_12) ;  /* 0x00000000000c7947 */ /* 0x000fec0003800000 */
.L_x_5:
[----:B------:R-:W0:Y:S01]  /*09c0*/  MUFU.RSQ R0, -QNAN ;  /* 0xffc0000000007908 */ /* 0x000e220000001400 */
[----:B------:R-:W-:Y:S05]  /*09d0*/  BRA `(.L_x_12) ;  /* 0x0000000000047947 */ /* 0x000fea0003800000 */
.L_x_4:
[----:B------:R-:W-:-:S07]  /*09e0*/  FADD.FTZ R0, R0, R3 ;  /* 0x0000000300007221 */ /* 0x000fce0000010000 */
.L_x_12:
[----:B------:R-:W-:Y:S05]  /*09f0*/  BSYNC.RECONVERGENT B1 ;  /* 0x0000000000017941 */ /* 0x000fea0003800200 */
.L_x_2:
[----:B------:R-:W-:-:S04]  /*0a00*/  IMAD.MOV.U32 R3, RZ, RZ, 0x0 ;  /* 0x00000000ff037424 */ /* 0x000fc800078e00ff */
[----:B0-----:R-:W-:Y:S05]  /*0a10*/  RET.REL.NODEC R2 `(_Z13DiffuseKernelPfPKffii) ;  /* 0xfffffff402787950 */ /* 0x001fea0003c3ffff */
.L_x_13:
[----:B------:R-:W-:-:S00]  /*0a20*/  BRA `(.L_x_13) ;  /* 0xfffffffc00fc7947 */ /* 0x000fc0000383ffff */
[----:B------:R-:W-:-:S00]  /*0a30*/  NOP ;  /* 0x0000000000007918 */ /* 0x000fc00000000000 */
        /* <DEDUP_REMOVED lines=12> */
.L_x_14:


//--------------------- .nv.shared.reserved.0     --------------------------
	.section	.nv.shared.reserved.0,"aw",@nobits
	.weak		__nv_reservedSMEM_offset_0_alias
	.size		__nv_reservedSMEM_offset_0_alias, 0, 64
	.other		__nv_reservedSMEM_offset_0_alias,@"STO_CUDA_RESERVED_SHARED STV_DEFAULT"
__nv_reservedSMEM_offset_0_alias:
	.zero		0
	.zero		64


//--------------------- .nv.constant0._Z13DiffuseKernelPfPKffii --------------------------
	.section	.nv.constant0._Z13DiffuseKernelPfPKffii,"a",@progbits
	.sectionflags	@""
	.align	4
.nv.constant0._Z13DiffuseKernelPfPKffii:
	.zero		924


//--------------------- SYMBOLS --------------------------

	.type		.nv.reservedSmem.offset0,@object
	.size		.nv.reservedSmem.offset0,0x4
